	.headerflags	@"EF_CUDA_TEXMODE_UNIFIED EF_CUDA_64BIT_ADDRESS EF_CUDA_ACCELERATORS EF_CUDA_SM90 EF_CUDA_VIRTUAL_SM(EF_CUDA_SM90)"
	.elftype	@"ET_EXEC"


//--------------------- .nv.info                  --------------------------
	.section	.nv.info,"",@"SHT_CUDA_INFO"
	.align	4


	//----- nvinfo : EIATTR_REGCOUNT
	.align		4
        /*0000*/ 	.byte	0x04, 0x2f
        /*0002*/ 	.short	(.L_1 - .L_0)
	.align		4
.L_0:
        /*0004*/ 	.word	index@(triton_poi_fused_convolution_relu_8)
        /*0008*/ 	.word	0x0000003c


	//----- nvinfo : EIATTR_MIN_STACK_SIZE
	.align		4
.L_1:
        /*000c*/ 	.byte	0x04, 0x12
        /*000e*/ 	.short	(.L_3 - .L_2)
	.align		4
.L_2:
        /*0010*/ 	.word	index@(triton_poi_fused_convolution_relu_8)
        /*0014*/ 	.word	0x00000000


	//----- nvinfo : EIATTR_FRAME_SIZE
	.align		4
.L_3:
        /*0018*/ 	.byte	0x04, 0x11
        /*001a*/ 	.short	(.L_5 - .L_4)
	.align		4
.L_4:
        /*001c*/ 	.word	index@(triton_poi_fused_convolution_relu_8)
        /*0020*/ 	.word	0x00000000


	//----- nvinfo : EIATTR_MIN_STACK_SIZE
	.align		4
.L_5:
        /*0024*/ 	.byte	0x04, 0x12
        /*0026*/ 	.short	(.L_7 - .L_6)
	.align		4
.L_6:
        /*0028*/ 	.word	index@(triton_poi_fused_convolution_relu_8)
        /*002c*/ 	.word	0x00000000
.L_7:


//--------------------- .nv.info.triton_poi_fused_convolution_relu_8 --------------------------
	.section	.nv.info.triton_poi_fused_convolution_relu_8,"",@"SHT_CUDA_INFO"
	.sectionflags	@""
	.align	4


	//----- nvinfo : EIATTR_CUDA_API_VERSION
	.align		4
        /*0000*/ 	.byte	0x04, 0x37
        /*0002*/ 	.short	(.L_9 - .L_8)
.L_8:
        /*0004*/ 	.word	0x0000007c


	//----- nvinfo : EIATTR_KPARAM_INFO
	.align		4
.L_9:
        /*0008*/ 	.byte	0x04, 0x17
        /*000a*/ 	.short	(.L_11 - .L_10)
.L_10:
        /*000c*/ 	.word	0x00000000
        /*0010*/ 	.short	0x0005
        /*0012*/ 	.short	0x0024
        /*0014*/ 	.byte	0x00, 0xf0, 0x11, 0x00


	//----- nvinfo : EIATTR_KPARAM_INFO
	.align		4
.L_11:
        /*0018*/ 	.byte	0x04, 0x17
        /*001a*/ 	.short	(.L_13 - .L_12)
.L_12:
        /*001c*/ 	.word	0x00000000
        /*0020*/ 	.short	0x0004
        /*0022*/ 	.short	0x0020
        /*0024*/ 	.byte	0x00, 0xf0, 0x11, 0x00


	//----- nvinfo : EIATTR_KPARAM_INFO
	.align		4
.L_13:
        /*0028*/ 	.byte	0x04, 0x17
        /*002a*/ 	.short	(.L_15 - .L_14)
.L_14:
        /*002c*/ 	.word	0x00000000
        /*0030*/ 	.short	0x0003
        /*0032*/ 	.short	0x0018
        /*0034*/ 	.byte	0x00, 0xf4, 0x21, 0x00


	//----- nvinfo : EIATTR_KPARAM_INFO
	.align		4
.L_15:
        /*0038*/ 	.byte	0x04, 0x17
        /*003a*/ 	.short	(.L_17 - .L_16)
.L_16:
        /*003c*/ 	.word	0x00000000
        /*0040*/ 	.short	0x0002
        /*0042*/ 	.short	0x0010
        /*0044*/ 	.byte	0x00, 0xf4, 0x21, 0x00


	//----- nvinfo : EIATTR_KPARAM_INFO
	.align		4
.L_17:
        /*0048*/ 	.byte	0x04, 0x17
        /*004a*/ 	.short	(.L_19 - .L_18)
.L_18:
        /*004c*/ 	.word	0x00000000
        /*0050*/ 	.short	0x0001
        /*0052*/ 	.short	0x0008
        /*0054*/ 	.byte	0x00, 0xf4, 0x21, 0x00


	//----- nvinfo : EIATTR_KPARAM_INFO
	.align		4
.L_19:
        /*0058*/ 	.byte	0x04, 0x17
        /*005a*/ 	.short	(.L_21 - .L_20)
.L_20:
        /*005c*/ 	.word	0x00000000
        /*0060*/ 	.short	0x0000
        /*0062*/ 	.short	0x0000
        /*0064*/ 	.byte	0x00, 0xf4, 0x21, 0x00


	//----- nvinfo : EIATTR_SPARSE_MMA_MASK
	.align		4
.L_21:
        /*0068*/ 	.byte	0x03, 0x50
        /*006a*/ 	.short	0x0000


	//----- nvinfo : EIATTR_MAXREG_COUNT
	.align		4
        /*006c*/ 	.byte	0x03, 0x1b
        /*006e*/ 	.short	0x00ff


	//----- nvinfo : EIATTR_EXIT_INSTR_OFFSETS
	.align		4
        /*0070*/ 	.byte	0x04, 0x1c
        /*0072*/ 	.short	(.L_23 - .L_22)


	//   ....[0]....
.L_22:
        /*0074*/ 	.word	0x00000ee0


	//   ....[1]....
        /*0078*/ 	.word	0x00000f00


	//----- nvinfo : EIATTR_REQNTID
	.align		4
.L_23:
        /*007c*/ 	.byte	0x04, 0x10
        /*007e*/ 	.short	(.L_25 - .L_24)
.L_24:
        /*0080*/ 	.word	0x00000100
        /*0084*/ 	.word	0x00000001
        /*0088*/ 	.word	0x00000001


	//----- nvinfo : EIATTR_CBANK_PARAM_SIZE
	.align		4
.L_25:
        /*008c*/ 	.byte	0x03, 0x19
        /*008e*/ 	.short	0x0028


	//----- nvinfo : EIATTR_PARAM_CBANK
	.align		4
        /*0090*/ 	.byte	0x04, 0x0a
        /*0092*/ 	.short	(.L_27 - .L_26)
	.align		4
.L_26:
        /*0094*/ 	.word	index@(.nv.constant0.triton_poi_fused_convolution_relu_8)
        /*0098*/ 	.short	0x0210
        /*009a*/ 	.short	0x0028


	//----- nvinfo : EIATTR_SW_WAR
	.align		4
.L_27:
        /*009c*/ 	.byte	0x04, 0x36
        /*009e*/ 	.short	(.L_29 - .L_28)
.L_28:
        /*00a0*/ 	.word	0x00000008
.L_29:


//--------------------- .nv.callgraph             --------------------------
	.section	.nv.callgraph,"",@"SHT_CUDA_CALLGRAPH"
	.align	4
	.sectionentsize	8
	.align		4
        /*0000*/ 	.word	0x00000000
	.align		4
        /*0004*/ 	.word	0xffffffff
	.align		4
        /*0008*/ 	.word	0x00000000
	.align		4
        /*000c*/ 	.word	0xfffffffe
	.align		4
        /*0010*/ 	.word	0x00000000
	.align		4
        /*0014*/ 	.word	0xfffffffd
	.align		4
        /*0018*/ 	.word	0x00000000
	.align		4
        /*001c*/ 	.word	0xfffffffc


//--------------------- .text.triton_poi_fused_convolution_relu_8 --------------------------
	.section	.text.triton_poi_fused_convolution_relu_8,"ax",@progbits
	.sectionflags	@"SHF_BARRIERS=1"
	.align	128
        .global         triton_poi_fused_convolution_relu_8
        .type           triton_poi_fused_convolution_relu_8,@function
        .size           triton_poi_fused_convolution_relu_8,(.L_x_1 - triton_poi_fused_convolution_relu_8)
        .other          triton_poi_fused_convolution_relu_8,@"STO_CUDA_ENTRY STV_DEFAULT"
triton_poi_fused_convolution_relu_8:
.text.triton_poi_fused_convolution_relu_8:
[----:B------:R-:W0:Y:S01]  /*0000*/  LDC R1, c[0x0][0x28] ;  /* 0x00000a00ff017b82 */ /* 0x000e220000000800 */
[----:B------:R-:W1:Y:S07]  /*0010*/  S2R R23, SR_TID.X ;  /* 0x0000000000177919 */ /* 0x000e6e0000002100 */
[----:B------:R-:W2:Y:S01]  /*0020*/  LDC.64 R24, c[0x0][0x210] ;  /* 0x00008400ff187b82 */ /* 0x000ea20000000a00 */
[----:B------:R-:W-:Y:S02]  /*0030*/  CS2R R8, SRZ ;  /* 0x0000000000087805 */ /* 0x000fe4000001ff00 */
[----:B------:R-:W-:Y:S01]  /*0040*/  CS2R R10, SRZ ;  /* 0x00000000000a7805 */ /* 0x000fe2000001ff00 */
[----:B------:R-:W3:Y:S01]  /*0050*/  S2R R2, SR_CTAID.Y ;  /* 0x0000000000027919 */ /* 0x000ee20000002600 */
[----:B------:R-:W-:Y:S01]  /*0060*/  ULDC.64 UR6, c[0x0][0x208] ;  /* 0x0000820000067ab9 */ /* 0x000fe20000000a00 */
[----:B------:R-:W4:Y:S01]  /*0070*/  S2R R21, SR_CTAID.X ;  /* 0x0000000000157919 */ /* 0x000f220000002500 */
[----:B------:R-:W-:-:S02]  /*0080*/  CS2R R14, SRZ ;  /* 0x00000000000e7805 */ /* 0x000fc4000001ff00 */
[----:B------:R-:W-:Y:S01]  /*0090*/  CS2R R16, SRZ ;  /* 0x0000000000107805 */ /* 0x000fe2000001ff00 */
[----:B------:R-:W5:Y:S01]  /*00a0*/  S2UR UR5, SR_CgaCtaId ;  /* 0x00000000000579c3 */ /* 0x000f620000008800 */
[----:B------:R-:W-:-:S07]  /*00b0*/  UMOV UR4, 0x400 ;  /* 0x0000040000047882 */ /* 0x000fce0000000000 */
[----:B------:R-:W2:Y:S01]  /*00c0*/  LDC.64 R38, c[0x0][0x220] ;  /* 0x00008800ff267b82 */ /* 0x000ea20000000a00 */
[----:B-1----:R-:W-:Y:S01]  /*00d0*/  IMAD.SHL.U32 R20, R23, 0x4, RZ ;  /* 0x0000000417147824 */ /* 0x002fe200078e00ff */
[----:B------:R-:W-:-:S04]  /*00e0*/  SHF.R.U32.HI R30, RZ, 0x6, R23 ;  /* 0x00000006ff1e7819 */ /* 0x000fc80000011617 */
[----:B------:R-:W-:Y:S02]  /*00f0*/  LOP3.LUT R3, R20, 0xfc, RZ, 0xc0, !PT ;  /* 0x000000fc14037812 */ /* 0x000fe400078ec0ff */
[----:B------:R-:W-:Y:S01]  /*0100*/  SGXT.U32 R30, R30, 0x2 ;  /* 0x000000021e1e781a */ /* 0x000fe20000000000 */
[----:B----4-:R-:W-:Y:S01]  /*0110*/  IMAD.SHL.U32 R21, R21, 0x10, RZ ;  /* 0x0000001015157824 */ /* 0x010fe200078e00ff */
[----:B---3--:R-:W-:-:S04]  /*0120*/  PRMT R0, R3, 0x6540, R2 ;  /* 0x0000654003007816 */ /* 0x008fc80000000002 */
[----:B------:R-:W-:Y:S01]  /*0130*/  LOP3.LUT R6, R21, 0x4, R30, 0xfe, !PT ;  /* 0x0000000415067812 */ /* 0x000fe200078efe1e */
[----:B------:R-:W-:Y:S01]  /*0140*/  IMAD.HI R4, R0, 0x2aaaaaab, RZ ;  /* 0x2aaaaaab00047827 */ /* 0x000fe200078e02ff */
[----:B------:R-:W-:Y:S02]  /*0150*/  LOP3.LUT R12, R21, 0x8, R30, 0xfe, !PT ;  /* 0x00000008150c7812 */ /* 0x000fe400078efe1e */
[----:B------:R-:W-:Y:S02]  /*0160*/  ISETP.GE.AND P1, PT, R6, 0x100, PT ;  /* 0x000001000600780c */ /* 0x000fe40003f26270 */
[----:B------:R-:W-:Y:S02]  /*0170*/  CS2R R6, SRZ ;  /* 0x0000000000067805 */ /* 0x000fe4000001ff00 */
[----:B------:R-:W-:Y:S02]  /*0180*/  SHF.R.U32.HI R5, RZ, 0x1f, R4 ;  /* 0x0000001fff057819 */ /* 0x000fe40000011604 */
[----:B------:R-:W-:-:S02]  /*0190*/  LOP3.LUT R13, R21, 0xc, R30, 0xfe, !PT ;  /* 0x0000000c150d7812 */ /* 0x000fc400078efe1e */
[----:B------:R-:W-:Y:S02]  /*01a0*/  LEA.HI.SX32 R5, R4, R5, 0x19 ;  /* 0x0000000504057211 */ /* 0x000fe400078fcaff */
[----:B------:R-:W-:Y:S02]  /*01b0*/  ISETP.GE.AND P2, PT, R12, 0x100, PT ;  /* 0x000001000c00780c */ /* 0x000fe40003f46270 */
[----:B------:R-:W-:Y:S01]  /*01c0*/  ISETP.GE.AND P0, PT, R13, 0x100, PT ;  /* 0x000001000d00780c */ /* 0x000fe20003f06270 */
[----:B------:R-:W-:Y:S01]  /*01d0*/  IMAD R4, R5, -0x300, R0 ;  /* 0xfffffd0005047824 */ /* 0x000fe200078e0200 */
[----:B------:R-:W-:-:S03]  /*01e0*/  LOP3.LUT R0, R21, R30, RZ, 0xfc, !PT ;  /* 0x0000001e15007212 */ /* 0x000fc600078efcff */
[----:B------:R-:W-:Y:S01]  /*01f0*/  IMAD R5, R5, 0x30000, R4 ;  /* 0x0003000005057824 */ /* 0x000fe200078e0204 */
[----:B------:R-:W-:-:S03]  /*0200*/  ISETP.GE.AND P3, PT, R0, 0x100, PT ;  /* 0x000001000000780c */ /* 0x000fc60003f66270 */
[----:B------:R-:W-:Y:S01]  /*0210*/  IMAD R0, R0, 0x300, R5 ;  /* 0x0000030000007824 */ /* 0x000fe200078e0205 */
[----:B------:R-:W-:-:S03]  /*0220*/  CS2R R4, SRZ ;  /* 0x0000000000047805 */ /* 0x000fc6000001ff00 */
[C---:B------:R-:W-:Y:S02]  /*0230*/  VIADD R40, R0.reuse, 0xc00 ;  /* 0x00000c0000287836 */ /* 0x040fe40000000000 */
[----:B--2---:R-:W-:Y:S01]  /*0240*/  IMAD.WIDE R18, R0, 0x4, R24 ;  /* 0x0000000400127825 */ /* 0x004fe200078e0218 */
[----:B------:R-:W-:-:S03]  /*0250*/  CS2R R12, SRZ ;  /* 0x00000000000c7805 */ /* 0x000fc6000001ff00 */
[--C-:B------:R-:W-:Y:S01]  /*0260*/  IMAD.WIDE R26, R40, 0x4, R24.reuse ;  /* 0x00000004281a7825 */ /* 0x100fe200078e0218 */
[----:B------:R1:W2:Y:S03]  /*0270*/  @!P3 LDG.E.EL.128 R4, desc[UR6][R18.64] ;  /* 0x000000061204b981 */ /* 0x0002a6000c2e1d00 */
[C---:B------:R-:W-:Y:S01]  /*0280*/  VIADD R41, R0.reuse, 0x1800 ;  /* 0x0000180000297836 */ /* 0x040fe20000000000 */
[----:B------:R3:W4:Y:S01]  /*0290*/  @!P1 LDG.E.EL.128 R8, desc[UR6][R26.64] ;  /* 0x000000061a089981 */ /* 0x000722000c2e1d00 */
[----:B------:R-:W-:Y:S02]  /*02a0*/  VIADD R42, R0, 0x2400 ;  /* 0x00002400002a7836 */ /* 0x000fe40000000000 */
[----:B------:R-:W-:Y:S01]  /*02b0*/  IMAD.WIDE R28, R41, 0x4, R24 ;  /* 0x00000004291c7825 */ /* 0x000fe200078e0218 */
[----:B-1----:R-:W-:-:S04]  /*02c0*/  CS2R R18, SRZ ;  /* 0x0000000000127805 */ /* 0x002fc8000001ff00 */
[----:B------:R-:W4:Y:S01]  /*02d0*/  @!P2 LDG.E.EL.128 R12, desc[UR6][R28.64] ;  /* 0x000000061c0ca981 */ /* 0x000f22000c2e1d00 */
[----:B---3--:R-:W-:Y:S01]  /*02e0*/  IMAD.WIDE R26, R42, 0x4, R24 ;  /* 0x000000042a1a7825 */ /* 0x008fe200078e0218 */
[----:B------:R-:W-:-:S03]  /*02f0*/  PRMT R22, R23, 0x6540, R2 ;  /* 0x0000654017167816 */ /* 0x000fc60000000002 */
[----:B------:R-:W-:Y:S01]  /*0300*/  IMAD.SHL.U32 R33, R23, 0x40, RZ ;  /* 0x0000004017217824 */ /* 0x000fe200078e00ff */
[----:B------:R1:W3:Y:S01]  /*0310*/  @!P0 LDG.E.EL.128 R16, desc[UR6][R26.64] ;  /* 0x000000061a108981 */ /* 0x0002e2000c2e1d00 */
[----:B------:R-:W-:Y:S01]  /*0320*/  IMAD.HI R31, R22, 0x2aaaaaab, RZ ;  /* 0x2aaaaaab161f7827 */ /* 0x000fe200078e02ff */
[----:B-----5:R-:W-:Y:S01]  /*0330*/  UPRMT UR4, UR5, 0x654, UR4 ;  /* 0x0000065405047896 */ /* 0x020fe20008000004 */
[----:B------:R-:W5:Y:S03]  /*0340*/  LDC.64 R24, c[0x0][0x218] ;  /* 0x00008600ff187b82 */ /* 0x000f660000000a00 */
[----:B------:R-:W-:Y:S02]  /*0350*/  SHF.R.U32.HI R32, RZ, 0x1f, R31 ;  /* 0x0000001fff207819 */ /* 0x000fe4000001161f */
[----:B------:R-:W-:Y:S02]  /*0360*/  LOP3.LUT R33, R33, 0xfc0, RZ, 0xc0, !PT ;  /* 0x00000fc021217812 */ /* 0x000fe400078ec0ff */
[----:B------:R-:W-:-:S02]  /*0370*/  LEA.HI R31, R31, R32, RZ, 0x19 ;  /* 0x000000201f1f7211 */ /* 0x000fc400078fc8ff */
[----:B-1----:R-:W-:-:S03]  /*0380*/  LOP3.LUT R26, R33, 0x20, RZ, 0xfc, !PT ;  /* 0x00000020211a7812 */ /* 0x002fc600078efcff */
[----:B------:R-:W-:Y:S01]  /*0390*/  IMAD R27, R31, -0x300, R22 ;  /* 0xfffffd001f1b7824 */ /* 0x000fe200078e0216 */
[C---:B------:R-:W-:Y:S02]  /*03a0*/  LOP3.LUT R22, R33.reuse, 0x10, RZ, 0xfc, !PT ;  /* 0x0000001021167812 */ /* 0x040fe400078efcff */
[C---:B------:R-:W-:Y:S02]  /*03b0*/  LOP3.LUT R30, R33.reuse, R30, RZ, 0xfc, !PT ;  /* 0x0000001e211e7212 */ /* 0x040fe400078efcff */
[C---:B------:R-:W-:Y:S02]  /*03c0*/  LOP3.LUT R28, R33.reuse, 0x30, RZ, 0xfc, !PT ;  /* 0x00000030211c7812 */ /* 0x040fe400078efcff */
[----:B------:R-:W-:Y:S02]  /*03d0*/  LEA.HI R33, R33, UR4, RZ, 0x1e ;  /* 0x0000000421217c11 */ /* 0x000fe4000f8ff0ff */
[----:B------:R-:W-:Y:S02]  /*03e0*/  LEA.HI R29, R22, UR4, RZ, 0x1e ;  /* 0x00000004161d7c11 */ /* 0x000fe4000f8ff0ff */
[----:B------:R-:W-:-:S02]  /*03f0*/  LEA.HI R31, R26, UR4, RZ, 0x1e ;  /* 0x000000041a1f7c11 */ /* 0x000fc4000f8ff0ff */
[----:B------:R-:W-:Y:S01]  /*0400*/  LEA.HI R35, R28, UR4, RZ, 0x1e ;  /* 0x000000041c237c11 */ /* 0x000fe2000f8ff0ff */
[C---:B------:R-:W-:Y:S02]  /*0410*/  IMAD R33, R30.reuse, 0x4, R33 ;  /* 0x000000041e217824 */ /* 0x040fe400078e0221 */
[C---:B------:R-:W-:Y:S02]  /*0420*/  IMAD R28, R30.reuse, 0x4, R29 ;  /* 0x000000041e1c7824 */ /* 0x040fe400078e021d */
[C---:B------:R-:W-:Y:S02]  /*0430*/  IMAD R31, R30.reuse, 0x4, R31 ;  /* 0x000000041e1f7824 */ /* 0x040fe400078e021f */
[----:B------:R-:W-:Y:S02]  /*0440*/  IMAD R30, R30, 0x4, R35 ;  /* 0x000000041e1e7824 */ /* 0x000fe400078e0223 */
[----:B-----5:R-:W-:Y:S01]  /*0450*/  IMAD.WIDE R26, R27, 0x4, R24 ;  /* 0x000000041b1a7825 */ /* 0x020fe200078e0218 */
[----:B--2---:R-:W-:Y:S04]  /*0460*/  STS [R33], R4 ;  /* 0x0000000421007388 */ /* 0x004fe80000000800 */
[----:B------:R-:W-:Y:S04]  /*0470*/  STS [R28+0x40], R5 ;  /* 0x000040051c007388 */ /* 0x000fe80000000800 */
[----:B------:R-:W-:Y:S04]  /*0480*/  STS [R31+0x80], R6 ;  /* 0x000080061f007388 */ /* 0x000fe80000000800 */
[----:B------:R-:W-:Y:S04]  /*0490*/  STS [R30+0xc0], R7 ;  /* 0x0000c0071e007388 */ /* 0x000fe80000000800 */
[----:B----4-:R-:W-:Y:S04]  /*04a0*/  STS [R33+0x10], R8 ;  /* 0x0000100821007388 */ /* 0x010fe80000000800 */
[----:B------:R-:W-:Y:S04]  /*04b0*/  STS [R28+0x50], R9 ;  /* 0x000050091c007388 */ /* 0x000fe80000000800 */
[----:B------:R-:W-:Y:S04]  /*04c0*/  STS [R31+0x90], R10 ;  /* 0x0000900a1f007388 */ /* 0x000fe80000000800 */
[----:B------:R-:W-:Y:S04]  /*04d0*/  STS [R30+0xd0], R11 ;  /* 0x0000d00b1e007388 */ /* 0x000fe80000000800 */
[----:B------:R-:W-:Y:S04]  /*04e0*/  STS [R33+0x20], R12 ;  /* 0x0000200c21007388 */ /* 0x000fe80000000800 */
[----:B------:R-:W-:Y:S04]  /*04f0*/  STS [R28+0x60], R13 ;  /* 0x0000600d1c007388 */ /* 0x000fe80000000800 */
[----:B------:R-:W-:Y:S04]  /*0500*/  STS [R31+0xa0], R14 ;  /* 0x0000a00e1f007388 */ /* 0x000fe80000000800 */
[----:B------:R-:W-:Y:S04]  /*0510*/  STS [R30+0xe0], R15 ;  /* 0x0000e00f1e007388 */ /* 0x000fe80000000800 */
[----:B---3--:R1:W-:Y:S04]  /*0520*/  STS [R33+0x30], R16 ;  /* 0x0000301021007388 */ /* 0x0083e80000000800 */
[----:B------:R-:W-:Y:S04]  /*0530*/  STS [R28+0x70], R17 ;  /* 0x000070111c007388 */ /* 0x000fe80000000800 */
[----:B------:R-:W-:Y:S04]  /*0540*/  STS [R31+0xb0], R18 ;  /* 0x0000b0121f007388 */ /* 0x000fe80000000800 */
[----:B------:R2:W-:Y:S01]  /*0550*/  STS [R30+0xf0], R19 ;  /* 0x0000f0131e007388 */ /* 0x0005e20000000800 */
[----:B------:R-:W-:Y:S06]  /*0560*/  BAR.SYNC.DEFER_BLOCKING 0x0 ;  /* 0x0000000000007b1d */ /* 0x000fec0000010000 */
[----:B------:R3:W4:Y:S01]  /*0570*/  LDG.E.EL R22, desc[UR6][R26.64] ;  /* 0x000000061a167981 */ /* 0x000722000c2e1900 */
[----:B------:R-:W-:-:S04]  /*0580*/  LOP3.LUT R25, R20, 0x3fc, RZ, 0xc0, !PT ;  /* 0x000003fc14197812 */ /* 0x000fc800078ec0ff */
[C---:B------:R-:W-:Y:S02]  /*0590*/  LOP3.LUT R29, R25.reuse, 0x400, RZ, 0xfc, !PT ;  /* 0x00000400191d7812 */ /* 0x040fe400078efcff */
[C---:B------:R-:W-:Y:S02]  /*05a0*/  LOP3.LUT R32, R25.reuse, 0x800, RZ, 0xfc, !PT ;  /* 0x0000080019207812 */ /* 0x040fe400078efcff */
[----:B-1----:R-:W-:Y:S02]  /*05b0*/  LOP3.LUT R33, R25, 0xc00, RZ, 0xfc, !PT ;  /* 0x00000c0019217812 */ /* 0x002fe400078efcff */
[----:B------:R-:W-:Y:S02]  /*05c0*/  SHF.R.U32.HI R29, RZ, 0x2, R29 ;  /* 0x00000002ff1d7819 */ /* 0x000fe4000001161d */
[----:B------:R-:W-:Y:S02]  /*05d0*/  SHF.R.U32.HI R32, RZ, 0x2, R32 ;  /* 0x00000002ff207819 */ /* 0x000fe40000011620 */
[----:B------:R-:W-:-:S02]  /*05e0*/  SHF.R.U32.HI R33, RZ, 0x2, R33 ;  /* 0x00000002ff217819 */ /* 0x000fc40000011621 */
[----:B------:R-:W-:Y:S02]  /*05f0*/  SHF.R.U32.HI R37, RZ, 0x2, R23 ;  /* 0x00000002ff257819 */ /* 0x000fe40000011617 */
[C---:B------:R-:W-:Y:S02]  /*0600*/  LOP3.LUT R24, R23.reuse, 0xff, RZ, 0xc0, !PT ;  /* 0x000000ff17187812 */ /* 0x040fe400078ec0ff */
[----:B------:R-:W-:Y:S02]  /*0610*/  LOP3.LUT R23, R23, 0xfc, RZ, 0xc0, !PT ;  /* 0x000000fc17177812 */ /* 0x000fe400078ec0ff */
[----:B------:R-:W-:Y:S02]  /*0620*/  LOP3.LUT R29, R29, 0x1fc, RZ, 0xc0, !PT ;  /* 0x000001fc1d1d7812 */ /* 0x000fe400078ec0ff */
[----:B------:R-:W-:Y:S02]  /*0630*/  LOP3.LUT R32, R32, 0x2fc, RZ, 0xc0, !PT ;  /* 0x000002fc20207812 */ /* 0x000fe400078ec0ff */
[----:B------:R-:W-:Y:S01]  /*0640*/  LOP3.LUT R33, R33, 0x3fc, RZ, 0xc0, !PT ;  /* 0x000003fc21217812 */ /* 0x000fe200078ec0ff */
[----:B---3--:R-:W-:-:S02]  /*0650*/  VIADD R26, R23, UR4 ;  /* 0x00000004171a7c36 */ /* 0x008fc40008000000 */
[----:B--2---:R-:W-:Y:S02]  /*0660*/  VIADD R30, R29, UR4 ;  /* 0x000000041d1e7c36 */ /* 0x004fe40008000000 */
[----:B------:R-:W-:Y:S02]  /*0670*/  VIADD R32, R32, UR4 ;  /* 0x0000000420207c36 */ /* 0x000fe40008000000 */
[----:B------:R-:W-:Y:S02]  /*0680*/  VIADD R34, R33, UR4 ;  /* 0x0000000421227c36 */ /* 0x000fe40008000000 */
[C---:B------:R-:W-:Y:S02]  /*0690*/  IMAD R28, R25.reuse, 0x4, R26 ;  /* 0x00000004191c7824 */ /* 0x040fe400078e021a */
[C---:B------:R-:W-:Y:S02]  /*06a0*/  IMAD R29, R25.reuse, 0x4, R30 ;  /* 0x00000004191d7824 */ /* 0x040fe400078e021e */
[C---:B------:R-:W-:Y:S01]  /*06b0*/  IMAD R36, R25.reuse, 0x4, R32 ;  /* 0x0000000419247824 */ /* 0x040fe200078e0220 */
[----:B------:R-:W-:Y:S01]  /*06c0*/  LDS R23, [R28] ;  /* 0x000000001c177984 */ /* 0x000fe20000000800 */
[----:B------:R-:W-:-:S03]  /*06d0*/  IMAD R44, R25, 0x4, R34 ;  /* 0x00000004192c7824 */ /* 0x000fc600078e0222 */
[----:B------:R-:W-:Y:S04]  /*06e0*/  LDS R25, [R28+0x4] ;  /* 0x000004001c197984 */ /* 0x000fe80000000800 */
[----:B------:R-:W-:Y:S04]  /*06f0*/  LDS R26, [R28+0x8] ;  /* 0x000008001c1a7984 */ /* 0x000fe80000000800 */
[----:B------:R-:W-:Y:S04]  /*0700*/  LDS R27, [R28+0xc] ;  /* 0x00000c001c1b7984 */ /* 0x000fe80000000800 */
[----:B------:R-:W-:Y:S04]  /*0710*/  LDS R53, [R29+0x1000] ;  /* 0x001000001d357984 */ /* 0x000fe80000000800 */
[----:B------:R-:W-:Y:S04]  /*0720*/  LDS R51, [R29+0x1004] ;  /* 0x001004001d337984 */ /* 0x000fe80000000800 */
[----:B------:R-:W-:Y:S04]  /*0730*/  LDS R49, [R29+0x1008] ;  /* 0x001008001d317984 */ /* 0x000fe80000000800 */
[----:B------:R1:W-:Y:S04]  /*0740*/  LDS R31, [R29+0x100c] ;  /* 0x00100c001d1f7984 */ /* 0x0003e80000000800 */
[----:B------:R-:W-:Y:S04]  /*0750*/  LDS R46, [R36+0x2000] ;  /* 0x00200000242e7984 */ /* 0x000fe80000000800 */
[----:B------:R-:W-:Y:S04]  /*0760*/  LDS R34, [R36+0x2004] ;  /* 0x0020040024227984 */ /* 0x000fe80000000800 */
[----:B------:R-:W-:Y:S04]  /*0770*/  LDS R30, [R36+0x2008] ;  /* 0x00200800241e7984 */ /* 0x000fe80000000800 */
[----:B------:R2:W-:Y:S04]  /*0780*/  LDS R32, [R36+0x200c] ;  /* 0x00200c0024207984 */ /* 0x0005e80000000800 */
[----:B------:R-:W-:Y:S04]  /*0790*/  LDS R45, [R44+0x3000] ;  /* 0x003000002c2d7984 */ /* 0x000fe80000000800 */
[----:B------:R-:W-:Y:S04]  /*07a0*/  LDS R33, [R44+0x3004] ;  /* 0x003004002c217984 */ /* 0x000fe80000000800 */
[----:B------:R-:W-:Y:S04]  /*07b0*/  LDS R43, [R44+0x3008] ;  /* 0x003008002c2b7984 */ /* 0x000fe80000000800 */
[----:B------:R-:W-:Y:S01]  /*07c0*/  LDS R35, [R44+0x300c] ;  /* 0x00300c002c237984 */ /* 0x000fe20000000800 */
[----:B------:R-:W-:Y:S01]  /*07d0*/  LEA R47, R24, UR4, 0x3 ;  /* 0x00000004182f7c11 */ /* 0x000fe2000f8e18ff */
[----:B------:R-:W-:Y:S01]  /*07e0*/  BAR.SYNC.DEFER_BLOCKING 0x0 ;  /* 0x0000000000007b1d */ /* 0x000fe20000010000 */
[----:B------:R-:W-:-:S04]  /*07f0*/  SGXT.U32 R37, R37, 0x6 ;  /* 0x000000062525781a */ /* 0x000fc80000000000 */
[C---:B-1----:R-:W-:Y:S01]  /*0800*/  LOP3.LUT R29, R37.reuse, 0x40, RZ, 0xfc, !PT ;  /* 0x00000040251d7812 */ /* 0x042fe200078efcff */
[----:B------:R-:W-:Y:S01]  /*0810*/  IMAD R55, R24, -0x4, R47 ;  /* 0xfffffffc18377824 */ /* 0x000fe200078e022f */
[----:B------:R-:W-:Y:S02]  /*0820*/  LOP3.LUT R24, R37, 0x80, RZ, 0xfc, !PT ;  /* 0x0000008025187812 */ /* 0x000fe400078efcff */
[----:B------:R-:W-:Y:S02]  /*0830*/  LEA R48, R29, UR4, 0x3 ;  /* 0x000000041d307c11 */ /* 0x000fe4000f8e18ff */
[C---:B------:R-:W-:Y:S02]  /*0840*/  LOP3.LUT R29, R37.reuse, 0xc0, RZ, 0xfc, !PT ;  /* 0x000000c0251d7812 */ /* 0x040fe400078efcff */
[----:B------:R-:W-:Y:S02]  /*0850*/  LEA R50, R37, UR4, 0x3 ;  /* 0x0000000425327c11 */ /* 0x000fe4000f8e18ff */
[----:B------:R-:W-:-:S02]  /*0860*/  LEA R52, R24, UR4, 0x3 ;  /* 0x0000000418347c11 */ /* 0x000fc4000f8e18ff */
[----:B------:R-:W-:Y:S02]  /*0870*/  LEA R29, R29, UR4, 0x3 ;  /* 0x000000041d1d7c11 */ /* 0x000fe4000f8e18ff */
[----:B--2---:R-:W-:Y:S02]  /*0880*/  LOP3.LUT R36, R21, 0xc, R20, 0xf8, !PT ;  /* 0x0000000c15247812 */ /* 0x004fe400078ef814 */
[----:B------:R-:W-:Y:S02]  /*0890*/  PRMT R21, R37, 0x6540, R2 ;  /* 0x0000654025157816 */ /* 0x000fe40000000002 */
[----:B------:R-:W-:-:S03]  /*08a0*/  LEA R20, R3, UR4, 0x2 ;  /* 0x0000000403147c11 */ /* 0x000fc6000f8e10ff */
[----:B------:R-:W-:Y:S01]  /*08b0*/  IMAD R21, R21, 0x100, R36 ;  /* 0x0000010015157824 */ /* 0x000fe200078e0224 */
[----:B------:R-:W-:Y:S01]  /*08c0*/  ISETP.GE.AND P5, PT, R36, 0x100, PT ;  /* 0x000001002400780c */ /* 0x000fe20003fa6270 */
[----:B------:R-:W-:-:S05]  /*08d0*/  IMAD.SHL.U32 R2, R2, 0x100, RZ ;  /* 0x0000010002027824 */ /* 0x000fca00078e00ff */
[----:B------:R-:W-:-:S05]  /*08e0*/  LOP3.LUT R3, R2, 0x40, R37, 0xfe, !PT ;  /* 0x0000004002037812 */ /* 0x000fca00078efe25 */
[----:B------:R-:W-:Y:S01]  /*08f0*/  IMAD R3, R3, 0x100, R36 ;  /* 0x0000010003037824 */ /* 0x000fe200078e0224 */
[----:B----4-:R-:W-:Y:S01]  /*0900*/  STS [R47], R22 ;  /* 0x000000162f007388 */ /* 0x010fe20000000800 */
[----:B------:R-:W-:Y:S06]  /*0910*/  BAR.SYNC.DEFER_BLOCKING 0x0 ;  /* 0x0000000000007b1d */ /* 0x000fec0000010000 */
[----:B------:R-:W1:Y:S04]  /*0920*/  LDS R28, [R50] ;  /* 0x00000000321c7984 */ /* 0x000e680000000800 */
[----:B------:R-:W-:Y:S04]  /*0930*/  LDS R48, [R48] ;  /* 0x0000000030307984 */ /* 0x000fe80000000800 */
[----:B------:R-:W-:Y:S04]  /*0940*/  LDS R47, [R52] ;  /* 0x00000000342f7984 */ /* 0x000fe80000000800 */
[----:B------:R2:W3:Y:S01]  /*0950*/  LDS R44, [R29] ;  /* 0x000000001d2c7984 */ /* 0x0004e20000000800 */
[----:B------:R-:W-:Y:S06]  /*0960*/  BAR.SYNC.DEFER_BLOCKING 0x0 ;  /* 0x0000000000007b1d */ /* 0x000fec0000010000 */
[----:B------:R4:W-:Y:S01]  /*0970*/  STS [R55], R22 ;  /* 0x0000001637007388 */ /* 0x0009e20000000800 */
[--C-:B-1----:R-:W-:Y:S01]  /*0980*/  FADD R24, R23, R28.reuse ;  /* 0x0000001c17187221 */ /* 0x102fe20000000000 */
[--C-:B------:R-:W-:Y:S01]  /*0990*/  FADD R25, R25, R28.reuse ;  /* 0x0000001c19197221 */ /* 0x100fe20000000000 */
[--C-:B------:R-:W-:Y:S01]  /*09a0*/  FADD R26, R26, R28.reuse ;  /* 0x0000001c1a1a7221 */ /* 0x100fe20000000000 */
[----:B------:R-:W-:Y:S01]  /*09b0*/  FADD R27, R27, R28 ;  /* 0x0000001c1b1b7221 */ /* 0x000fe20000000000 */
[----:B0-2---:R-:W-:Y:S01]  /*09c0*/  IMAD.WIDE R28, R21, 0x4, R38 ;  /* 0x00000004151c7825 */ /* 0x005fe200078e0226 */
[----:B------:R-:W-:Y:S06]  /*09d0*/  BAR.SYNC.DEFER_BLOCKING 0x0 ;  /* 0x0000000000007b1d */ /* 0x000fec0000010000 */
[----:B------:R-:W0:Y:S01]  /*09e0*/  LDS.128 R20, [R20] ;  /* 0x0000000014147984 */ /* 0x000e220000000c00 */
[----:B----4-:R-:W-:-:S02]  /*09f0*/  LOP3.LUT R55, R2, 0x80, R37, 0xfe, !PT ;  /* 0x0000008002377812 */ /* 0x010fc400078efe25 */
[----:B------:R-:W-:Y:S01]  /*0a00*/  LOP3.LUT R37, R2, 0xc0, R37, 0xfe, !PT ;  /* 0x000000c002257812 */ /* 0x000fe200078efe25 */
[----:B------:R1:W-:Y:S01]  /*0a10*/  @!P5 STG.E.128 desc[UR6][R28.64], R24 ;  /* 0x000000181c00d986 */ /* 0x0003e2000c101d06 */
[----:B---3--:R-:W-:Y:S01]  /*0a20*/  FADD R33, R33, R44 ;  /* 0x0000002c21217221 */ /* 0x008fe20000000000 */
[----:B------:R-:W-:Y:S02]  /*0a30*/  IMAD R55, R55, 0x100, R36 ;  /* 0x0000010037377824 */ /* 0x000fe400078e0224 */
[----:B------:R-:W-:Y:S01]  /*0a40*/  FADD R35, R35, R44 ;  /* 0x0000002c23237221 */ /* 0x000fe20000000000 */
[----:B------:R-:W-:Y:S02]  /*0a50*/  IMAD R57, R37, 0x100, R36 ;  /* 0x0000010025397824 */ /* 0x000fe400078e0224 */
[----:B------:R-:W-:Y:S01]  /*0a60*/  FADD R30, R30, R47 ;  /* 0x0000002f1e1e7221 */ /* 0x000fe20000000000 */
[----:B------:R-:W-:-:S04]  /*0a70*/  IMAD.WIDE R2, R3, 0x4, R38 ;  /* 0x0000000403027825 */ /* 0x000fc800078e0226 */
[----:B------:R-:W-:-:S04]  /*0a80*/  IMAD.WIDE R36, R55, 0x4, R38 ;  /* 0x0000000437247825 */ /* 0x000fc800078e0226 */
[----:B-1----:R-:W-:Y:S01]  /*0a90*/  FADD R27, R31, R48 ;  /* 0x000000301f1b7221 */ /* 0x002fe20000000000 */
[--C-:B------:R-:W-:Y:S01]  /*0aa0*/  FADD R29, R34, R47.reuse ;  /* 0x0000002f221d7221 */ /* 0x100fe20000000000 */
[--C-:B------:R-:W-:Y:S01]  /*0ab0*/  FADD R31, R32, R47.reuse ;  /* 0x0000002f201f7221 */ /* 0x100fe20000000000 */
[--C-:B------:R-:W-:Y:S01]  /*0ac0*/  FADD R32, R45, R44.reuse ;  /* 0x0000002c2d207221 */ /* 0x100fe20000000000 */
[----:B------:R-:W-:Y:S01]  /*0ad0*/  FADD R34, R43, R44 ;  /* 0x0000002c2b227221 */ /* 0x000fe20000000000 */
[--C-:B------:R-:W-:Y:S01]  /*0ae0*/  FADD R24, R53, R48.reuse ;  /* 0x0000003035187221 */ /* 0x100fe20000000000 */
[----:B------:R-:W1:Y:S01]  /*0af0*/  LDC.64 R44, c[0x0][0x228] ;  /* 0x00008a00ff2c7b82 */ /* 0x000e620000000a00 */
[--C-:B------:R-:W-:Y:S01]  /*0b00*/  FADD R25, R51, R48.reuse ;  /* 0x0000003033197221 */ /* 0x100fe20000000000 */
[----:B------:R-:W-:Y:S01]  /*0b10*/  FADD R26, R49, R48 ;  /* 0x00000030311a7221 */ /* 0x000fe20000000000 */
[----:B------:R-:W-:Y:S01]  /*0b20*/  FADD R28, R46, R47 ;  /* 0x0000002f2e1c7221 */ /* 0x000fe20000000000 */
[----:B------:R-:W-:-:S03]  /*0b30*/  IMAD.WIDE R38, R57, 0x4, R38 ;  /* 0x0000000439267825 */ /* 0x000fc600078e0226 */
[----:B------:R2:W-:Y:S04]  /*0b40*/  @!P5 STG.E.128 desc[UR6][R2.64], R24 ;  /* 0x000000180200d986 */ /* 0x0005e8000c101d06 */
[----:B------:R-:W-:Y:S01]  /*0b50*/  @!P5 STG.E.128 desc[UR6][R36.64], R28 ;  /* 0x0000001c2400d986 */ /* 0x000fe2000c101d06 */
[C---:B0-----:R-:W-:Y:S01]  /*0b60*/  FSETP.GEU.AND P4, PT, R23.reuse, -R11, PT ;  /* 0x8000000b1700720b */ /* 0x041fe20003f8e000 */
[C---:B------:R-:W-:Y:S01]  /*0b70*/  FADD R11, R23.reuse, R11 ;  /* 0x0000000b170b7221 */ /* 0x040fe20000000000 */
[C---:B------:R-:W-:Y:S01]  /*0b80*/  FADD R43, R23.reuse, R7 ;  /* 0x00000007172b7221 */ /* 0x040fe20000000000 */
[----:B------:R-:W-:Y:S01]  /*0b90*/  @!P5 STG.E.128 desc[UR6][R38.64], R32 ;  /* 0x000000202600d986 */ /* 0x000fe2000c101d06 */
[----:B------:R-:W-:Y:S02]  /*0ba0*/  FSETP.GEU.AND P5, PT, R23, -R7, PT ;  /* 0x800000071700720b */ /* 0x000fe40003fae000 */
[C---:B------:R-:W-:Y:S01]  /*0bb0*/  FSETP.GEU.AND P6, PT, R22.reuse, -R10, PT ;  /* 0x8000000a1600720b */ /* 0x040fe20003fce000 */
[----:B------:R-:W-:Y:S01]  /*0bc0*/  FADD R10, R22, R10 ;  /* 0x0000000a160a7221 */ /* 0x000fe20000000000 */
[----:B------:R-:W-:-:S02]  /*0bd0*/  SEL R7, R11, RZ, P4 ;  /* 0x000000ff0b077207 */ /* 0x000fc40002000000 */
[----:B------:R-:W-:Y:S02]  /*0be0*/  SEL R11, R43, RZ, P5 ;  /* 0x000000ff2b0b7207 */ /* 0x000fe40002800000 */
[C---:B------:R-:W-:Y:S01]  /*0bf0*/  FSETP.GEU.AND P4, PT, R22.reuse, -R6, PT ;  /* 0x800000061600720b */ /* 0x040fe20003f8e000 */
[----:B--2---:R-:W-:Y:S01]  /*0c00*/  FADD R2, R22, R6 ;  /* 0x0000000616027221 */ /* 0x004fe20000000000 */
[C---:B------:R-:W-:Y:S01]  /*0c10*/  FSETP.GEU.AND P5, PT, R21.reuse, -R9, PT ;  /* 0x800000091500720b */ /* 0x040fe20003fae000 */
[C---:B------:R-:W-:Y:S01]  /*0c20*/  FADD R9, R21.reuse, R9 ;  /* 0x0000000915097221 */ /* 0x040fe20000000000 */
[----:B------:R-:W-:Y:S01]  /*0c30*/  SEL R6, R10, RZ, P6 ;  /* 0x000000ff0a067207 */ /* 0x000fe20003000000 */
[C---:B------:R-:W-:Y:S01]  /*0c40*/  FADD R25, R21.reuse, R5 ;  /* 0x0000000515197221 */ /* 0x040fe20000000000 */
[----:B------:R-:W-:Y:S01]  /*0c50*/  SEL R10, R2, RZ, P4 ;  /* 0x000000ff020a7207 */ /* 0x000fe20002000000 */
[----:B------:R-:W-:Y:S01]  /*0c60*/  FADD R24, R20, R4 ;  /* 0x0000000414187221 */ /* 0x000fe20000000000 */
[----:B------:R-:W-:-:S02]  /*0c70*/  FSETP.GEU.AND P6, PT, R21, -R5, PT ;  /* 0x800000051500720b */ /* 0x000fc40003fce000 */
[C---:B------:R-:W-:Y:S01]  /*0c80*/  FSETP.GEU.AND P4, PT, R20.reuse, -R4, PT ;  /* 0x800000041400720b */ /* 0x040fe20003f8e000 */
[C---:B------:R-:W-:Y:S01]  /*0c90*/  FADD R4, R20.reuse, R8 ;  /* 0x0000000814047221 */ /* 0x040fe20000000000 */
[----:B------:R-:W-:Y:S02]  /*0ca0*/  SEL R5, R9, RZ, P5 ;  /* 0x000000ff09057207 */ /* 0x000fe40002800000 */
[----:B------:R-:W-:Y:S01]  /*0cb0*/  FSETP.GEU.AND P5, PT, R20, -R8, PT ;  /* 0x800000081400720b */ /* 0x000fe20003fae000 */
[----:B-1----:R-:W-:-:S04]  /*0cc0*/  IMAD.WIDE R2, R0, 0x4, R44 ;  /* 0x0000000400027825 */ /* 0x002fc800078e022c */
[----:B------:R-:W-:Y:S01]  /*0cd0*/  FADD R0, R20, R12 ;  /* 0x0000000c14007221 */ /* 0x000fe20000000000 */
[----:B------:R-:W-:Y:S02]  /*0ce0*/  SEL R9, R25, RZ, P6 ;  /* 0x000000ff19097207 */ /* 0x000fe40003000000 */
[----:B------:R-:W-:Y:S02]  /*0cf0*/  SEL R4, R4, RZ, P5 ;  /* 0x000000ff04047207 */ /* 0x000fe40002800000 */
[----:B------:R-:W-:Y:S02]  /*0d00*/  SEL R8, R24, RZ, P4 ;  /* 0x000000ff18087207 */ /* 0x000fe40002000000 */
[----:B------:R-:W-:Y:S01]  /*0d10*/  FSETP.GEU.AND P5, PT, R20, -R12, PT ;  /* 0x8000000c1400720b */ /* 0x000fe20003fae000 */
[C---:B------:R-:W-:Y:S01]  /*0d20*/  FADD R26, R23.reuse, R15 ;  /* 0x0000000f171a7221 */ /* 0x040fe20000000000 */
[----:B------:R-:W-:Y:S01]  /*0d30*/  FSETP.GEU.AND P6, PT, R23, -R15, PT ;  /* 0x8000000f1700720b */ /* 0x000fe20003fce000 */
[----:B------:R0:W-:Y:S01]  /*0d40*/  @!P3 STG.E.128 desc[UR6][R2.64], R8 ;  /* 0x000000080200b986 */ /* 0x0001e2000c101d06 */
[----:B------:R-:W-:Y:S01]  /*0d50*/  SEL R12, R0, RZ, P5 ;  /* 0x000000ff000c7207 */ /* 0x000fe20002800000 */
[C---:B------:R-:W-:Y:S01]  /*0d60*/  FADD R15, R21.reuse, R13 ;  /* 0x0000000d150f7221 */ /* 0x040fe20000000000 */
[C---:B------:R-:W-:Y:S01]  /*0d70*/  FSETP.GEU.AND P5, PT, R22.reuse, -R14, PT ;  /* 0x8000000e1600720b */ /* 0x040fe20003fae000 */
[----:B------:R-:W-:Y:S01]  /*0d80*/  FADD R14, R22, R14 ;  /* 0x0000000e160e7221 */ /* 0x000fe20000000000 */
[----:B------:R-:W-:Y:S01]  /*0d90*/  FSETP.GEU.AND P3, PT, R21, -R13, PT ;  /* 0x8000000d1500720b */ /* 0x000fe20003f6e000 */
[----:B------:R-:W-:-:S03]  /*0da0*/  IMAD.WIDE R24, R40, 0x4, R44 ;  /* 0x0000000428187825 */ /* 0x000fc600078e022c */
[----:B------:R-:W-:Y:S02]  /*0db0*/  SEL R13, R15, RZ, P3 ;  /* 0x000000ff0f0d7207 */ /* 0x000fe40001800000 */
[----:B------:R-:W-:Y:S01]  /*0dc0*/  SEL R14, R14, RZ, P5 ;  /* 0x000000ff0e0e7207 */ /* 0x000fe20002800000 */
[----:B------:R1:W-:Y:S01]  /*0dd0*/  @!P1 STG.E.128 desc[UR6][R24.64], R4 ;  /* 0x0000000418009986 */ /* 0x0003e2000c101d06 */
[----:B------:R-:W-:Y:S02]  /*0de0*/  SEL R15, R26, RZ, P6 ;  /* 0x000000ff1a0f7207 */ /* 0x000fe40003000000 */
[----:B------:R-:W-:Y:S01]  /*0df0*/  FSETP.GEU.AND P4, PT, R23, -R19, PT ;  /* 0x800000131700720b */ /* 0x000fe20003f8e000 */
[----:B0-----:R-:W-:Y:S01]  /*0e00*/  IMAD.WIDE R2, R41, 0x4, R44 ;  /* 0x0000000429027825 */ /* 0x001fe200078e022c */
[----:B------:R-:W-:-:S03]  /*0e10*/  FSETP.GEU.AND P3, PT, R21, -R17, PT ;  /* 0x800000111500720b */ /* 0x000fc60003f6e000 */
[----:B------:R-:W-:Y:S01]  /*0e20*/  FADD R19, R23, R19 ;  /* 0x0000001317137221 */ /* 0x000fe20000000000 */
[----:B------:R-:W-:Y:S01]  /*0e30*/  FSETP.GEU.AND P5, PT, R20, -R16, PT ;  /* 0x800000101400720b */ /* 0x000fe20003fae000 */
[----:B------:R-:W-:Y:S01]  /*0e40*/  FADD R17, R21, R17 ;  /* 0x0000001115117221 */ /* 0x000fe20000000000 */
[----:B------:R-:W-:Y:S01]  /*0e50*/  FSETP.GEU.AND P1, PT, R22, -R18, PT ;  /* 0x800000121600720b */ /* 0x000fe20003f2e000 */
[----:B------:R-:W-:Y:S01]  /*0e60*/  FADD R16, R20, R16 ;  /* 0x0000001014107221 */ /* 0x000fe20000000000 */
[----:B------:R-:W-:Y:S01]  /*0e70*/  FADD R18, R22, R18 ;  /* 0x0000001216127221 */ /* 0x000fe20000000000 */
[----:B------:R1:W-:Y:S01]  /*0e80*/  @!P2 STG.E.128 desc[UR6][R2.64], R12 ;  /* 0x0000000c0200a986 */ /* 0x0003e2000c101d06 */
[----:B------:R-:W-:Y:S01]  /*0e90*/  IMAD.WIDE R42, R42, 0x4, R44 ;  /* 0x000000042a2a7825 */ /* 0x000fe200078e022c */
[----:B------:R-:W-:Y:S02]  /*0ea0*/  SEL R17, R17, RZ, P3 ;  /* 0x000000ff11117207 */ /* 0x000fe40001800000 */
[----:B------:R-:W-:-:S02]  /*0eb0*/  SEL R16, R16, RZ, P5 ;  /* 0x000000ff10107207 */ /* 0x000fc40002800000 */
[----:B------:R-:W-:Y:S02]  /*0ec0*/  SEL R18, R18, RZ, P1 ;  /* 0x000000ff12127207 */ /* 0x000fe40000800000 */
[----:B------:R-:W-:Y:S01]  /*0ed0*/  SEL R19, R19, RZ, P4 ;  /* 0x000000ff13137207 */ /* 0x000fe20002000000 */
[----:B------:R-:W-:Y:S06]  /*0ee0*/  @P0 EXIT ;  /* 0x000000000000094d */ /* 0x000fec0003800000 */
[----:B------:R-:W-:Y:S01]  /*0ef0*/  STG.E.128 desc[UR6][R42.64], R16 ;  /* 0x000000102a007986 */ /* 0x000fe2000c101d06 */
[----:B------:R-:W-:Y:S05]  /*0f00*/  EXIT ;  /* 0x000000000000794d */ /* 0x000fea0003800000 */
.L_x_0:
[----:B------:R-:W-:-:S00]  /*0f10*/  BRA `(.L_x_0) ;  /* 0xfffffffc00fc7947 */ /* 0x000fc0000383ffff */
[----:B------:R-:W-:-:S00]  /*0f20*/  NOP ;  /* 0x0000000000007918 */ /* 0x000fc00000000000 */
        /* <DEDUP_REMOVED lines=13> */
.L_x_1:


//--------------------- .nv.shared.triton_poi_fused_convolution_relu_8 --------------------------
	.section	.nv.shared.triton_poi_fused_convolution_relu_8,"aw",@nobits
	.sectionflags	@""
	.align	16
	.zero		1024


//--------------------- .nv.constant0.triton_poi_fused_convolution_relu_8 --------------------------
	.section	.nv.constant0.triton_poi_fused_convolution_relu_8,"a",@progbits
	.sectionflags	@""
	.align	4
.nv.constant0.triton_poi_fused_convolution_relu_8:
	.zero		568
